	.headerflags	@"EF_CUDA_TEXMODE_UNIFIED EF_CUDA_64BIT_ADDRESS EF_CUDA_ACCELERATORS EF_CUDA_SM90 EF_CUDA_VIRTUAL_SM(EF_CUDA_SM90)"
	.elftype	@"ET_EXEC"


//--------------------- .nv.info                  --------------------------
	.section	.nv.info,"",@"SHT_CUDA_INFO"
	.align	4


	//----- nvinfo : EIATTR_REGCOUNT
	.align		4
        /*0000*/ 	.byte	0x04, 0x2f
        /*0002*/ 	.short	(.L_3 - .L_2)
	.align		4
.L_2:
        /*0004*/ 	.word	index@(triton_poi_fused__native_batch_norm_legit_no_training_relu_threshold_backward_6)
        /*0008*/ 	.word	0x00000020


	//----- nvinfo : EIATTR_MIN_STACK_SIZE
	.align		4
.L_3:
        /*000c*/ 	.byte	0x04, 0x12
        /*000e*/ 	.short	(.L_5 - .L_4)
	.align		4
.L_4:
        /*0010*/ 	.word	index@(triton_poi_fused__native_batch_norm_legit_no_training_relu_threshold_backward_6)
        /*0014*/ 	.word	0x00000000


	//----- nvinfo : EIATTR_FRAME_SIZE
	.align		4
.L_5:
        /*0018*/ 	.byte	0x04, 0x11
        /*001a*/ 	.short	(.L_7 - .L_6)
	.align		4
.L_6:
        /*001c*/ 	.word	index@(triton_poi_fused__native_batch_norm_legit_no_training_relu_threshold_backward_6)
        /*0020*/ 	.word	0x00000000


	//----- nvinfo : EIATTR_MIN_STACK_SIZE
	.align		4
.L_7:
        /*0024*/ 	.byte	0x04, 0x12
        /*0026*/ 	.short	(.L_9 - .L_8)
	.align		4
.L_8:
        /*0028*/ 	.word	index@(triton_poi_fused__native_batch_norm_legit_no_training_relu_threshold_backward_6)
        /*002c*/ 	.word	0x00000000
.L_9:


//--------------------- .nv.info.triton_poi_fused__native_batch_norm_legit_no_training_relu_threshold_backward_6 --------------------------
	.section	.nv.info.triton_poi_fused__native_batch_norm_legit_no_training_relu_threshold_backward_6,"",@"SHT_CUDA_INFO"
	.sectionflags	@""
	.align	4


	//----- nvinfo : EIATTR_CUDA_API_VERSION
	.align		4
        /*0000*/ 	.byte	0x04, 0x37
        /*0002*/ 	.short	(.L_11 - .L_10)
.L_10:
        /*0004*/ 	.word	0x0000007c


	//----- nvinfo : EIATTR_KPARAM_INFO
	.align		4
.L_11:
        /*0008*/ 	.byte	0x04, 0x17
        /*000a*/ 	.short	(.L_13 - .L_12)
.L_12:
        /*000c*/ 	.word	0x00000000
        /*0010*/ 	.short	0x0008
        /*0012*/ 	.short	0x003c
        /*0014*/ 	.byte	0x00, 0xf0, 0x11, 0x00


	//----- nvinfo : EIATTR_KPARAM_INFO
	.align		4
.L_13:
        /*0018*/ 	.byte	0x04, 0x17
        /*001a*/ 	.short	(.L_15 - .L_14)
.L_14:
        /*001c*/ 	.word	0x00000000
        /*0020*/ 	.short	0x0007
        /*0022*/ 	.short	0x0038
        /*0024*/ 	.byte	0x00, 0xf0, 0x11, 0x00


	//----- nvinfo : EIATTR_KPARAM_INFO
	.align		4
.L_15:
        /*0028*/ 	.byte	0x04, 0x17
        /*002a*/ 	.short	(.L_17 - .L_16)
.L_16:
        /*002c*/ 	.word	0x00000000
        /*0030*/ 	.short	0x0006
        /*0032*/ 	.short	0x0030
        /*0034*/ 	.byte	0x00, 0xf4, 0x21, 0x00


	//----- nvinfo : EIATTR_KPARAM_INFO
	.align		4
.L_17:
        /*0038*/ 	.byte	0x04, 0x17
        /*003a*/ 	.short	(.L_19 - .L_18)
.L_18:
        /*003c*/ 	.word	0x00000000
        /*0040*/ 	.short	0x0005
        /*0042*/ 	.short	0x0028
        /*0044*/ 	.byte	0x00, 0xf4, 0x21, 0x00


	//----- nvinfo : EIATTR_KPARAM_INFO
	.align		4
.L_19:
        /*0048*/ 	.byte	0x04, 0x17
        /*004a*/ 	.short	(.L_21 - .L_20)
.L_20:
        /*004c*/ 	.word	0x00000000
        /*0050*/ 	.short	0x0004
        /*0052*/ 	.short	0x0020
        /*0054*/ 	.byte	0x00, 0xf4, 0x21, 0x00


	//----- nvinfo : EIATTR_KPARAM_INFO
	.align		4
.L_21:
        /*0058*/ 	.byte	0x04, 0x17
        /*005a*/ 	.short	(.L_23 - .L_22)
.L_22:
        /*005c*/ 	.word	0x00000000
        /*0060*/ 	.short	0x0003
        /*0062*/ 	.short	0x0018
        /*0064*/ 	.byte	0x00, 0xf4, 0x21, 0x00


	//----- nvinfo : EIATTR_KPARAM_INFO
	.align		4
.L_23:
        /*0068*/ 	.byte	0x04, 0x17
        /*006a*/ 	.short	(.L_25 - .L_24)
.L_24:
        /*006c*/ 	.word	0x00000000
        /*0070*/ 	.short	0x0002
        /*0072*/ 	.short	0x0010
        /*0074*/ 	.byte	0x00, 0xf4, 0x21, 0x00


	//----- nvinfo : EIATTR_KPARAM_INFO
	.align		4
.L_25:
        /*0078*/ 	.byte	0x04, 0x17
        /*007a*/ 	.short	(.L_27 - .L_26)
.L_26:
        /*007c*/ 	.word	0x00000000
        /*0080*/ 	.short	0x0001
        /*0082*/ 	.short	0x0008
        /*0084*/ 	.byte	0x00, 0xf4, 0x21, 0x00


	//----- nvinfo : EIATTR_KPARAM_INFO
	.align		4
.L_27:
        /*0088*/ 	.byte	0x04, 0x17
        /*008a*/ 	.short	(.L_29 - .L_28)
.L_28:
        /*008c*/ 	.word	0x00000000
        /*0090*/ 	.short	0x0000
        /*0092*/ 	.short	0x0000
        /*0094*/ 	.byte	0x00, 0xf4, 0x21, 0x00


	//----- nvinfo : EIATTR_SPARSE_MMA_MASK
	.align		4
.L_29:
        /*0098*/ 	.byte	0x03, 0x50
        /*009a*/ 	.short	0x0000


	//----- nvinfo : EIATTR_MAXREG_COUNT
	.align		4
        /*009c*/ 	.byte	0x03, 0x1b
        /*009e*/ 	.short	0x00ff


	//----- nvinfo : EIATTR_EXIT_INSTR_OFFSETS
	.align		4
        /*00a0*/ 	.byte	0x04, 0x1c
        /*00a2*/ 	.short	(.L_31 - .L_30)


	//   ....[0]....
.L_30:
        /*00a4*/ 	.word	0x00001900


	//   ....[1]....
        /*00a8*/ 	.word	0x00001920


	//----- nvinfo : EIATTR_REQNTID
	.align		4
.L_31:
        /*00ac*/ 	.byte	0x04, 0x10
        /*00ae*/ 	.short	(.L_33 - .L_32)
.L_32:
        /*00b0*/ 	.word	0x00000100
        /*00b4*/ 	.word	0x00000001
        /*00b8*/ 	.word	0x00000001


	//----- nvinfo : EIATTR_CBANK_PARAM_SIZE
	.align		4
.L_33:
        /*00bc*/ 	.byte	0x03, 0x19
        /*00be*/ 	.short	0x0040


	//----- nvinfo : EIATTR_PARAM_CBANK
	.align		4
        /*00c0*/ 	.byte	0x04, 0x0a
        /*00c2*/ 	.short	(.L_35 - .L_34)
	.align		4
.L_34:
        /*00c4*/ 	.word	index@(.nv.constant0.triton_poi_fused__native_batch_norm_legit_no_training_relu_threshold_backward_6)
        /*00c8*/ 	.short	0x0210
        /*00ca*/ 	.short	0x0040


	//----- nvinfo : EIATTR_SW_WAR
	.align		4
.L_35:
        /*00cc*/ 	.byte	0x04, 0x36
        /*00ce*/ 	.short	(.L_37 - .L_36)
.L_36:
        /*00d0*/ 	.word	0x00000008
.L_37:


//--------------------- .nv.callgraph             --------------------------
	.section	.nv.callgraph,"",@"SHT_CUDA_CALLGRAPH"
	.align	4
	.sectionentsize	8
	.align		4
        /*0000*/ 	.word	0x00000000
	.align		4
        /*0004*/ 	.word	0xffffffff
	.align		4
        /*0008*/ 	.word	0x00000000
	.align		4
        /*000c*/ 	.word	0xfffffffe
	.align		4
        /*0010*/ 	.word	0x00000000
	.align		4
        /*0014*/ 	.word	0xfffffffd
	.align		4
        /*0018*/ 	.word	0x00000000
	.align		4
        /*001c*/ 	.word	0xfffffffc


//--------------------- .nv.constant4             --------------------------
	.section	.nv.constant4,"a",@progbits
	.align	8
	.align		8
.nv.constant4:
        /*0000*/ 	.dword	_$_str
	.align		8
        /*0008*/ 	.dword	_$_str_$_2


//--------------------- .text.triton_poi_fused__native_batch_norm_legit_no_training_relu_threshold_backward_6 --------------------------
	.section	.text.triton_poi_fused__native_batch_norm_legit_no_training_relu_threshold_backward_6,"ax",@progbits
	.sectionflags	@"SHF_BARRIERS=1"
	.align	128
        .global         triton_poi_fused__native_batch_norm_legit_no_training_relu_threshold_backward_6
        .type           triton_poi_fused__native_batch_norm_legit_no_training_relu_threshold_backward_6,@function
        .size           triton_poi_fused__native_batch_norm_legit_no_training_relu_threshold_backward_6,(.L_x_1 - triton_poi_fused__native_batch_norm_legit_no_training_relu_threshold_backward_6)
        .other          triton_poi_fused__native_batch_norm_legit_no_training_relu_threshold_backward_6,@"STO_CUDA_ENTRY STV_DEFAULT"
triton_poi_fused__native_batch_norm_legit_no_training_relu_threshold_backward_6:
.text.triton_poi_fused__native_batch_norm_legit_no_training_relu_threshold_backward_6:
[----:B------:R-:W0:Y:S01]  /*0000*/  LDC R1, c[0x0][0x28] ;  /* 0x00000a00ff017b82 */ /* 0x000e220000000800 */
[----:B------:R-:W1:Y:S07]  /*0010*/  S2R R20, SR_TID.X ;  /* 0x0000000000147919 */ /* 0x000e6e0000002100 */
[----:B------:R-:W2:Y:S01]  /*0020*/  LDC.64 R26, c[0x0][0x210] ;  /* 0x00008400ff1a7b82 */ /* 0x000ea20000000a00 */
[----:B------:R-:W-:Y:S01]  /*0030*/  ULDC.64 UR6, c[0x0][0x208] ;  /* 0x0000820000067ab9 */ /* 0x000fe20000000a00 */
[----:B------:R-:W3:Y:S01]  /*0040*/  S2R R3, SR_CTAID.Y ;  /* 0x0000000000037919 */ /* 0x000ee20000002600 */
[----:B------:R-:W4:Y:S01]  /*0050*/  S2R R22, SR_CTAID.X ;  /* 0x0000000000167919 */ /* 0x000f220000002500 */
[----:B-1----:R-:W-:Y:S01]  /*0060*/  IMAD.SHL.U32 R2, R20, 0x10, RZ ;  /* 0x0000001014027824 */ /* 0x002fe200078e00ff */
[----:B------:R-:W-:-:S02]  /*0070*/  SHF.R.U32.HI R4, RZ, 0x4, R20 ;  /* 0x00000004ff047819 */ /* 0x000fc40000011614 */
[--C-:B---3--:R-:W-:Y:S02]  /*0080*/  SHF.R.S32.HI R21, RZ, 0x17, R3.reuse ;  /* 0x00000017ff157819 */ /* 0x108fe40000011403 */
[----:B------:R-:W-:Y:S01]  /*0090*/  LOP3.LUT R0, R2, 0xf0, RZ, 0xc0, !PT ;  /* 0x000000f002007812 */ /* 0x000fe200078ec0ff */
[----:B----4-:R-:W-:Y:S01]  /*00a0*/  IMAD.SHL.U32 R22, R22, 0x10, RZ ;  /* 0x0000001016167824 */ /* 0x010fe200078e00ff */
[----:B------:R-:W-:Y:S02]  /*00b0*/  SGXT R21, R21, 0x1 ;  /* 0x000000011515781a */ /* 0x000fe40000000200 */
[----:B------:R-:W-:-:S04]  /*00c0*/  PRMT R0, R0, 0x6540, R3 ;  /* 0x0000654000007816 */ /* 0x000fc80000000003 */
[----:B------:R-:W-:Y:S02]  /*00d0*/  SHF.R.S32.HI R5, RZ, 0x1f, R0 ;  /* 0x0000001fff057819 */ /* 0x000fe40000011400 */
[----:B------:R-:W-:Y:S02]  /*00e0*/  LOP3.LUT R6, R0, 0x8, RZ, 0xfc, !PT ;  /* 0x0000000800067812 */ /* 0x000fe400078efcff */
[----:B------:R-:W-:Y:S02]  /*00f0*/  LEA.HI R7, R5, R0, RZ, 0x7 ;  /* 0x0000000005077211 */ /* 0x000fe400078f38ff */
[----:B------:R-:W-:Y:S02]  /*0100*/  SGXT.U32 R5, R4, 0x4 ;  /* 0x000000040405781a */ /* 0x000fe40000000000 */
[----:B------:R-:W-:Y:S01]  /*0110*/  LOP3.LUT R8, R0, 0xc, RZ, 0xfc, !PT ;  /* 0x0000000c00087812 */ /* 0x000fe200078efcff */
[----:B------:R-:W-:Y:S01]  /*0120*/  IMAD.SHL.U32 R4, R7, 0x40, RZ ;  /* 0x0000004007047824 */ /* 0x000fe200078e00ff */
[----:B------:R-:W-:-:S02]  /*0130*/  LOP3.LUT R5, R22, R5, RZ, 0xfc, !PT ;  /* 0x0000000516057212 */ /* 0x000fc400078efcff */
[----:B------:R-:W-:Y:S02]  /*0140*/  LEA.HI R9, R21, R6, RZ, 0x7 ;  /* 0x0000000615097211 */ /* 0x000fe400078f38ff */
[----:B------:R-:W-:Y:S02]  /*0150*/  LOP3.LUT R4, R4, 0xffffe000, RZ, 0xc0, !PT ;  /* 0xffffe00004047812 */ /* 0x000fe400078ec0ff */
[----:B------:R-:W-:Y:S02]  /*0160*/  ISETP.GE.AND P0, PT, R5, 0x40, PT ;  /* 0x000000400500780c */ /* 0x000fe40003f06270 */
[----:B------:R-:W-:Y:S01]  /*0170*/  LEA.HI R10, R21, R8, RZ, 0x7 ;  /* 0x00000008150a7211 */ /* 0x000fe200078f38ff */
[----:B------:R-:W-:Y:S01]  /*0180*/  IMAD R12, R5, 0x80, R4 ;  /* 0x00000080050c7824 */ /* 0x000fe200078e0204 */
[C---:B------:R-:W-:Y:S02]  /*0190*/  LOP3.LUT R4, R0.reuse, 0x4, RZ, 0xfc, !PT ;  /* 0x0000000400047812 */ /* 0x040fe400078efcff */
[----:B------:R-:W-:-:S02]  /*01a0*/  ISETP.LT.AND P0, PT, R0, 0x200, !P0 ;  /* 0x000002000000780c */ /* 0x000fc40004701270 */
[-C--:B------:R-:W-:Y:S02]  /*01b0*/  LEA.HI R5, R21, R4.reuse, RZ, 0x7 ;  /* 0x0000000415057211 */ /* 0x080fe400078f38ff */
[----:B------:R-:W-:Y:S02]  /*01c0*/  LOP3.LUT R9, R9, 0xffffff80, RZ, 0xc0, !PT ;  /* 0xffffff8009097812 */ /* 0x000fe400078ec0ff */
[----:B------:R-:W-:Y:S02]  /*01d0*/  LOP3.LUT R5, R5, 0xffffff80, RZ, 0xc0, !PT ;  /* 0xffffff8005057812 */ /* 0x000fe400078ec0ff */
[----:B------:R-:W-:Y:S02]  /*01e0*/  LOP3.LUT R11, R10, 0xffffff80, RZ, 0xc0, !PT ;  /* 0xffffff800a0b7812 */ /* 0x000fe400078ec0ff */
[----:B------:R-:W-:Y:S02]  /*01f0*/  LOP3.LUT R7, R7, 0xffffff80, RZ, 0xc0, !PT ;  /* 0xffffff8007077812 */ /* 0x000fe400078ec0ff */
[----:B------:R-:W-:-:S02]  /*0200*/  IADD3 R13, R12, R4, -R5 ;  /* 0x000000040c0d7210 */ /* 0x000fc40007ffe805 */
[----:B------:R-:W-:Y:S02]  /*0210*/  CS2R R4, SRZ ;  /* 0x0000000000047805 */ /* 0x000fe4000001ff00 */
[C---:B------:R-:W-:Y:S02]  /*0220*/  IADD3 R25, R12.reuse, R6, -R9 ;  /* 0x000000060c197210 */ /* 0x040fe40007ffe809 */
[C---:B------:R-:W-:Y:S02]  /*0230*/  IADD3 R15, R12.reuse, R8, -R11 ;  /* 0x000000080c0f7210 */ /* 0x040fe40007ffe80b */
[----:B------:R-:W-:Y:S02]  /*0240*/  CS2R R8, SRZ ;  /* 0x0000000000087805 */ /* 0x000fe4000001ff00 */
[----:B------:R-:W-:Y:S02]  /*0250*/  IADD3 R0, R12, R0, -R7 ;  /* 0x000000000c007210 */ /* 0x000fe40007ffe807 */
[----:B------:R-:W-:Y:S01]  /*0260*/  CS2R R10, SRZ ;  /* 0x00000000000a7805 */ /* 0x000fe2000001ff00 */
[----:B--2---:R-:W-:Y:S01]  /*0270*/  IMAD.WIDE R12, R13, 0x4, R26 ;  /* 0x000000040d0c7825 */ /* 0x004fe200078e021a */
[----:B------:R-:W-:-:S02]  /*0280*/  CS2R R6, SRZ ;  /* 0x0000000000067805 */ /* 0x000fc4000001ff00 */
[----:B------:R-:W-:Y:S01]  /*0290*/  CS2R R16, SRZ ;  /* 0x0000000000107805 */ /* 0x000fe2000001ff00 */
[--C-:B------:R-:W-:Y:S01]  /*02a0*/  IMAD.WIDE R28, R0, 0x4, R26.reuse ;  /* 0x00000004001c7825 */ /* 0x100fe200078e021a */
[----:B------:R1:W2:Y:S01]  /*02b0*/  @P0 LDG.E.EL.128 R8, desc[UR6][R12.64] ;  /* 0x000000060c080981 */ /* 0x0002a2000c2e1d00 */
[----:B------:R-:W-:Y:S02]  /*02c0*/  CS2R R18, SRZ ;  /* 0x0000000000127805 */ /* 0x000fe4000001ff00 */
[--C-:B------:R-:W-:Y:S01]  /*02d0*/  IMAD.WIDE R24, R25, 0x4, R26.reuse ;  /* 0x0000000419187825 */ /* 0x100fe200078e021a */
[----:B------:R3:W4:Y:S03]  /*02e0*/  @P0 LDG.E.EL.128 R4, desc[UR6][R28.64] ;  /* 0x000000061c040981 */ /* 0x000726000c2e1d00 */
[----:B------:R-:W-:Y:S01]  /*02f0*/  IMAD.WIDE R26, R15, 0x4, R26 ;  /* 0x000000040f1a7825 */ /* 0x000fe200078e021a */
[----:B------:R-:W-:-:S02]  /*0300*/  CS2R R14, SRZ ;  /* 0x00000000000e7805 */ /* 0x000fc4000001ff00 */
[----:B-1----:R-:W-:Y:S02]  /*0310*/  CS2R R12, SRZ ;  /* 0x00000000000c7805 */ /* 0x002fe4000001ff00 */
[----:B------:R-:W5:Y:S01]  /*0320*/  @P0 LDG.E.EL.128 R16, desc[UR6][R26.64] ;  /* 0x000000061a100981 */ /* 0x000f62000c2e1d00 */
[----:B------:R-:W1:Y:S03]  /*0330*/  S2UR UR5, SR_CgaCtaId ;  /* 0x00000000000579c3 */ /* 0x000e660000008800 */
[----:B------:R3:W5:Y:S01]  /*0340*/  @P0 LDG.E.EL.128 R12, desc[UR6][R24.64] ;  /* 0x00000006180c0981 */ /* 0x000762000c2e1d00 */
[----:B------:R-:W-:Y:S01]  /*0350*/  LOP3.LUT R2, R2, 0xff0, RZ, 0xc0, !PT ;  /* 0x00000ff002027812 */ /* 0x000fe200078ec0ff */
[----:B------:R-:W-:-:S03]  /*0360*/  UMOV UR4, 0x400 ;  /* 0x0000040000047882 */ /* 0x000fc60000000000 */
[----:B---3--:R-:W3:Y:S01]  /*0370*/  LDC.64 R28, c[0x0][0x220] ;  /* 0x00008800ff1c7b82 */ /* 0x008ee20000000a00 */
[----:B------:R-:W-:-:S05]  /*0380*/  LOP3.LUT R25, R20, 0xf0, RZ, 0xc0, !PT ;  /* 0x000000f014197812 */ /* 0x000fca00078ec0ff */
[----:B------:R-:W-:Y:S01]  /*0390*/  IMAD.IADD R2, R2, 0x1, R25 ;  /* 0x0000000102027824 */ /* 0x000fe200078e0219 */
[----:B01----:R-:W-:-:S06]  /*03a0*/  UPRMT UR4, UR5, 0x654, UR4 ;  /* 0x0000065405047896 */ /* 0x003fcc0008000004 */
[----:B------:R-:W-:Y:S02]  /*03b0*/  LEA R26, R2, UR4, 0x2 ;  /* 0x00000004021a7c11 */ /* 0x000fe4000f8e10ff */
[----:B------:R-:W-:-:S04]  /*03c0*/  PRMT R23, R20, 0x6540, R3 ;  /* 0x0000654014177816 */ /* 0x000fc80000000003 */
[----:B------:R-:W-:Y:S02]  /*03d0*/  LEA.HI R21, R21, R23, RZ, 0x7 ;  /* 0x0000001715157211 */ /* 0x000fe400078f38ff */
[----:B------:R-:W-:Y:S02]  /*03e0*/  ISETP.GE.AND P1, PT, R23, 0x200, PT ;  /* 0x000002001700780c */ /* 0x000fe40003f26270 */
[----:B------:R-:W-:-:S05]  /*03f0*/  LOP3.LUT R24, R21, 0xffffff80, RZ, 0xc0, !PT ;  /* 0xffffff8015187812 */ /* 0x000fca00078ec0ff */
[----:B------:R-:W-:Y:S02]  /*0400*/  IMAD.IADD R21, R23, 0x1, -R24 ;  /* 0x0000000117157824 */ /* 0x000fe400078e0a18 */
[----:B------:R-:W-:Y:S02]  /*0410*/  IMAD.MOV.U32 R23, RZ, RZ, RZ ;  /* 0x000000ffff177224 */ /* 0x000fe400078e00ff */
[----:B---3--:R-:W-:-:S04]  /*0420*/  IMAD.WIDE R24, R21, 0x4, R28 ;  /* 0x0000000415187825 */ /* 0x008fc800078e021c */
[----:B------:R-:W-:Y:S01]  /*0430*/  IMAD.MOV.U32 R28, RZ, RZ, RZ ;  /* 0x000000ffff1c7224 */ /* 0x000fe200078e00ff */
[----:B--2---:R-:W-:Y:S04]  /*0440*/  STS.128 [R26+0x10], R8 ;  /* 0x000010081a007388 */ /* 0x004fe80000000c00 */
[----:B----4-:R0:W-:Y:S04]  /*0450*/  STS.128 [R26], R4 ;  /* 0x000000041a007388 */ /* 0x0101e80000000c00 */
[----:B-----5:R-:W-:Y:S04]  /*0460*/  STS.128 [R26+0x30], R16 ;  /* 0x000030101a007388 */ /* 0x020fe80000000c00 */
[----:B------:R1:W-:Y:S01]  /*0470*/  STS.128 [R26+0x20], R12 ;  /* 0x0000200c1a007388 */ /* 0x0003e20000000c00 */
[----:B------:R-:W-:Y:S08]  /*0480*/  BAR.SYNC.DEFER_BLOCKING 0x0 ;  /* 0x0000000000007b1d */ /* 0x000ff00000010000 */
[----:B0-----:R-:W0:Y:S08]  /*0490*/  LDC.64 R6, c[0x0][0x228] ;  /* 0x00008a00ff067b82 */ /* 0x001e300000000a00 */
[----:B-1----:R-:W1:Y:S08]  /*04a0*/  LDC.64 R26, c[0x0][0x218] ;  /* 0x00008600ff1a7b82 */ /* 0x002e700000000a00 */
[----:B------:R-:W2:Y:S01]  /*04b0*/  LDC.64 R4, c[0x0][0x230] ;  /* 0x00008c00ff047b82 */ /* 0x000ea20000000a00 */
[----:B------:R-:W3:Y:S01]  /*04c0*/  @!P1 LDG.E.EL R23, desc[UR6][R24.64] ;  /* 0x0000000618179981 */ /* 0x000ee2000c2e1900 */
[----:B------:R-:W-:-:S02]  /*04d0*/  IMAD.MOV.U32 R10, RZ, RZ, RZ ;  /* 0x000000ffff0a7224 */ /* 0x000fc400078e00ff */
[----:B------:R-:W-:Y:S02]  /*04e0*/  IMAD.MOV.U32 R17, RZ, RZ, RZ ;  /* 0x000000ffff117224 */ /* 0x000fe400078e00ff */
[----:B0-----:R-:W-:-:S05]  /*04f0*/  IMAD.WIDE R6, R21, 0x4, R6 ;  /* 0x0000000415067825 */ /* 0x001fca00078e0206 */
[----:B------:R-:W4:Y:S01]  /*0500*/  @!P1 LDG.E.EL R10, desc[UR6][R6.64] ;  /* 0x00000006060a9981 */ /* 0x000f22000c2e1900 */
[----:B-1----:R-:W-:-:S05]  /*0510*/  IMAD.WIDE R26, R21, 0x4, R26 ;  /* 0x00000004151a7825 */ /* 0x002fca00078e021a */
[----:B------:R0:W5:Y:S01]  /*0520*/  @!P1 LDG.E.EL R28, desc[UR6][R26.64] ;  /* 0x000000061a1c9981 */ /* 0x000162000c2e1900 */
[----:B--2---:R-:W-:-:S05]  /*0530*/  IMAD.WIDE R8, R21, 0x4, R4 ;  /* 0x0000000415087825 */ /* 0x004fca00078e0204 */
[----:B------:R1:W4:Y:S01]  /*0540*/  @!P1 LDG.E.EL R17, desc[UR6][R8.64] ;  /* 0x0000000608119981 */ /* 0x000322000c2e1900 */
[----:B------:R-:W-:-:S04]  /*0550*/  LOP3.LUT R4, R20, 0xff, RZ, 0xc0, !PT ;  /* 0x000000ff14047812 */ /* 0x000fc800078ec0ff */
[----:B------:R-:W-:-:S05]  /*0560*/  LEA R12, R4, UR4, 0x2 ;  /* 0x00000004040c7c11 */ /* 0x000fca000f8e10ff */
[----:B------:R-:W5:Y:S04]  /*0570*/  LDS R13, [R12+0x3fc0] ;  /* 0x003fc0000c0d7984 */ /* 0x000f680000000800 */
[----:B------:R-:W2:Y:S04]  /*0580*/  LDS R21, [R12+0x880] ;  /* 0x000880000c157984 */ /* 0x000ea80000000800 */
[----:B0-----:R-:W0:Y:S04]  /*0590*/  LDS R26, [R12+0x1540] ;  /* 0x001540000c1a7984 */ /* 0x001e280000000800 */
[----:B------:R-:W0:Y:S04]  /*05a0*/  LDS R29, [R12+0x3740] ;  /* 0x003740000c1d7984 */ /* 0x000e280000000800 */
[----:B------:R-:W-:Y:S04]  /*05b0*/  LDS R24, [R12] ;  /* 0x000000000c187984 */ /* 0x000fe80000000800 */
[----:B------:R-:W-:Y:S04]  /*05c0*/  LDS R18, [R12+0x1100] ;  /* 0x001100000c127984 */ /* 0x000fe80000000800 */
[----:B------:R-:W-:Y:S04]  /*05d0*/  LDS R19, [R12+0x2200] ;  /* 0x002200000c137984 */ /* 0x000fe80000000800 */
[----:B------:R-:W-:Y:S04]  /*05e0*/  LDS R4, [R12+0x3300] ;  /* 0x003300000c047984 */ /* 0x000fe80000000800 */
[----:B------:R-:W-:Y:S04]  /*05f0*/  LDS R5, [R12+0x3b80] ;  /* 0x003b80000c057984 */ /* 0x000fe80000000800 */
[----:B------:R-:W-:Y:S04]  /*0600*/  LDS R27, [R12+0x440] ;  /* 0x000440000c1b7984 */ /* 0x000fe80000000800 */
[----:B------:R-:W-:Y:S04]  /*0610*/  LDS R15, [R12+0xcc0] ;  /* 0x000cc0000c0f7984 */ /* 0x000fe80000000800 */
[----:B------:R-:W-:Y:S04]  /*0620*/  LDS R25, [R12+0x1980] ;  /* 0x001980000c197984 */ /* 0x000fe80000000800 */
[----:B------:R-:W-:Y:S04]  /*0630*/  LDS R11, [R12+0x1dc0] ;  /* 0x001dc0000c0b7984 */ /* 0x000fe80000000800 */
[----:B-1----:R-:W-:Y:S04]  /*0640*/  LDS R9, [R12+0x2a80] ;  /* 0x002a80000c097984 */ /* 0x002fe80000000800 */
[----:B------:R-:W-:Y:S01]  /*0650*/  LDS R7, [R12+0x2ec0] ;  /* 0x002ec0000c077984 */ /* 0x000fe20000000800 */
[----:B------:R-:W-:Y:S01]  /*0660*/  IMAD.MOV.U32 R6, RZ, RZ, 0x3e800000 ;  /* 0x3e800000ff067424 */ /* 0x000fe200078e00ff */
[----:B------:R-:W1:Y:S01]  /*0670*/  S2UR UR4, SR_CgaCtaId ;  /* 0x00000000000479c3 */ /* 0x000e620000008800 */
[----:B------:R-:W0:Y:S01]  /*0680*/  S2R R8, SR_TID.X ;  /* 0x0000000000087919 */ /* 0x000e220000002100 */
[----:B------:R-:W-:-:S02]  /*0690*/  UMOV UR5, 0x400 ;  /* 0x0000040000057882 */ /* 0x000fc40000000000 */
[----:B-1----:R-:W-:Y:S01]  /*06a0*/  UPRMT UR4, UR4, 0x654, UR5 ;  /* 0x0000065404047896 */ /* 0x002fe20008000005 */
[----:B0-----:R-:W-:Y:S02]  /*06b0*/  IMAD.SHL.U32 R8, R8, 0x4, RZ ;  /* 0x0000000408087824 */ /* 0x001fe400078e00ff */
[----:B---3--:R-:W-:-:S04]  /*06c0*/  FADD R23, R23, 9.9999997473787516356e-06 ;  /* 0x3727c5ac17177421 */ /* 0x008fc80000000000 */
[----:B------:R0:W1:Y:S02]  /*06d0*/  MUFU.SQRT R16, R23 ;  /* 0x0000001700107308 */ /* 0x0000640000002000 */
[----:B0-----:R-:W0:Y:S01]  /*06e0*/  LDS R23, [R12+0x2640] ;  /* 0x002640000c177984 */ /* 0x001e220000000800 */
[C---:B-1----:R-:W-:Y:S02]  /*06f0*/  FSETP.GT.AND P1, PT, R16.reuse, 8.50705917302346158658e+37, PT ;  /* 0x7e8000001000780b */ /* 0x042fe40003f24000 */
[----:B------:R-:W-:-:S11]  /*0700*/  FSETP.GEU.AND P2, PT, R16, 1.175494350822287508e-38, PT ;  /* 0x008000001000780b */ /* 0x000fd60003f4e000 */
[----:B------:R-:W-:-:S04]  /*0710*/  @P1 FMUL R16, R16, 0.25 ;  /* 0x3e80000010101820 */ /* 0x000fc80000400000 */
[----:B------:R-:W-:-:S04]  /*0720*/  @!P2 FMUL R16, R16, 16777216 ;  /* 0x4b8000001010a820 */ /* 0x000fc80000400000 */
[----:B------:R-:W1:Y:S01]  /*0730*/  MUFU.RCP R14, R16 ;  /* 0x00000010000e7308 */ /* 0x000e620000001000 */
[----:B------:R-:W-:Y:S01]  /*0740*/  FSEL R6, R6, 1, P1 ;  /* 0x3f80000006067808 */ /* 0x000fe20000800000 */
[----:B-----5:R-:W-:-:S04]  /*0750*/  FADD R13, R13, -R28 ;  /* 0x8000001c0d0d7221 */ /* 0x020fc80000000000 */
[----:B------:R-:W-:Y:S01]  /*0760*/  @!P2 FMUL R6, R6, 16777216 ;  /* 0x4b8000000606a820 */ /* 0x000fe20000400000 */
[--C-:B--2---:R-:W-:Y:S01]  /*0770*/  FADD R21, R21, -R28.reuse ;  /* 0x8000001c15157221 */ /* 0x104fe20000000000 */
[--C-:B------:R-:W-:Y:S01]  /*0780*/  FADD R26, R26, -R28.reuse ;  /* 0x8000001c1a1a7221 */ /* 0x100fe20000000000 */
[--C-:B------:R-:W-:Y:S01]  /*0790*/  FADD R29, R29, -R28.reuse ;  /* 0x8000001c1d1d7221 */ /* 0x100fe20000000000 */
[----:B-1----:R-:W-:Y:S01]  /*07a0*/  FMUL R14, R14, R6 ;  /* 0x000000060e0e7220 */ /* 0x002fe20000400000 */
[----:B0-----:R-:W-:-:S03]  /*07b0*/  FADD R23, R23, -R28 ;  /* 0x8000001c17177221 */ /* 0x001fc60000000000 */
[C---:B------:R-:W-:Y:S01]  /*07c0*/  FMUL R13, R14.reuse, R13 ;  /* 0x0000000d0e0d7220 */ /* 0x040fe20000400000 */
[----:B------:R-:W-:Y:S01]  /*07d0*/  FMUL R21, R14, R21 ;  /* 0x000000150e157220 */ /* 0x000fe20000400000 */
[--C-:B------:R-:W-:Y:S01]  /*07e0*/  FADD R24, R24, -R28.reuse ;  /* 0x8000001c18187221 */ /* 0x100fe20000000000 */
        /* <DEDUP_REMOVED lines=9> */
[-CC-:B----4-:R-:W-:Y:S01]  /*0880*/  FFMA R13, R13, R10.reuse, R17.reuse ;  /* 0x0000000a0d0d7223 */ /* 0x190fe20000000011 */
[--C-:B------:R-:W-:Y:S01]  /*0890*/  FFMA R21, R21, R10, R17.reuse ;  /* 0x0000000a15157223 */ /* 0x100fe20000000011 */
[----:B------:R-:W-:Y:S01]  /*08a0*/  FADD R7, R7, -R28 ;  /* 0x8000001c07077221 */ /* 0x000fe20000000000 */
[C---:B------:R-:W-:Y:S01]  /*08b0*/  FMUL R26, R14.reuse, R26 ;  /* 0x0000001a0e1a7220 */ /* 0x040fe20000400000 */
        /* <DEDUP_REMOVED lines=12> */
[----:B------:R-:W-:Y:S01]  /*0980*/  FMUL R14, R14, R7 ;  /* 0x000000070e0e7220 */ /* 0x000fe20000400000 */
[-CC-:B------:R-:W-:Y:S01]  /*0990*/  FFMA R26, R26, R10.reuse, R17.reuse ;  /* 0x0000000a1a1a7223 */ /* 0x180fe20000000011 */
[-CC-:B------:R-:W-:Y:S01]  /*09a0*/  FFMA R23, R23, R10.reuse, R17.reuse ;  /* 0x0000000a17177223 */ /* 0x180fe20000000011 */
[----:B------:R-:W-:Y:S01]  /*09b0*/  FFMA R6, R6, R10, R17 ;  /* 0x0000000a06067223 */ /* 0x000fe20000000011 */
[----:B------:R-:W-:-:S02]  /*09c0*/  FSETP.GEU.AND P5, PT, R21, RZ, PT ;  /* 0x000000ff1500720b */ /* 0x000fc40003fae000 */
[----:B------:R-:W-:Y:S01]  /*09d0*/  FSETP.GEU.AND P2, PT, R13, RZ, PT ;  /* 0x000000ff0d00720b */ /* 0x000fe20003f4e000 */
[-CC-:B------:R-:W-:Y:S01]  /*09e0*/  FFMA R24, R24, R10.reuse, R17.reuse ;  /* 0x0000000a18187223 */ /* 0x180fe20000000011 */
        /* <DEDUP_REMOVED lines=9> */
[----:B------:R-:W-:Y:S01]  /*0a80*/  FFMA R17, R14, R10, R17 ;  /* 0x0000000a0e117223 */ /* 0x000fe20000000011 */
[----:B------:R-:W-:Y:S01]  /*0a90*/  FSEL R21, R21, RZ, P5 ;  /* 0x000000ff15157208 */ /* 0x000fe20002800000 */
[----:B------:R-:W-:Y:S01]  /*0aa0*/  IMAD.SHL.U32 R10, R20, 0x10, RZ ;  /* 0x00000010140a7824 */ /* 0x000fe200078e00ff */
[----:B------:R-:W-:-:S02]  /*0ab0*/  FSEL R13, R13, RZ, P2 ;  /* 0x000000ff0d0d7208 */ /* 0x000fc40001000000 */
[----:B------:R-:W-:Y:S02]  /*0ac0*/  FSETP.GEU.AND P6, PT, R6, RZ, PT ;  /* 0x000000ff0600720b */ /* 0x000fe40003fce000 */
[C---:B------:R-:W-:Y:S02]  /*0ad0*/  FSETP.GEU.AND P5, PT, R23.reuse, RZ, PT ;  /* 0x000000ff1700720b */ /* 0x040fe40003fae000 */
[----:B------:R-:W-:Y:S02]  /*0ae0*/  FSETP.GEU.AND P2, PT, R26, RZ, PT ;  /* 0x000000ff1a00720b */ /* 0x000fe40003f4e000 */
[----:B------:R-:W-:Y:S02]  /*0af0*/  FSEL R6, R6, RZ, P6 ;  /* 0x000000ff06067208 */ /* 0x000fe40003000000 */
[----:B------:R-:W-:Y:S02]  /*0b00*/  FSEL R23, R23, RZ, P5 ;  /* 0x000000ff17177208 */ /* 0x000fe40002800000 */
[----:B------:R-:W-:-:S02]  /*0b10*/  FSEL R26, R26, RZ, P2 ;  /* 0x000000ff1a1a7208 */ /* 0x000fc40001000000 */
[----:B------:R-:W-:Y:S02]  /*0b20*/  LOP3.LUT R10, R10, 0xff0, RZ, 0xc0, !PT ;  /* 0x00000ff00a0a7812 */ /* 0x000fe400078ec0ff */
[----:B------:R-:W-:Y:S02]  /*0b30*/  FSETP.GEU.AND P3, PT, R18, RZ, PT ;  /* 0x000000ff1200720b */ /* 0x000fe40003f6e000 */
[----:B------:R-:W-:Y:S02]  /*0b40*/  FSETP.GEU.AND P4, PT, R19, RZ, PT ;  /* 0x000000ff1300720b */ /* 0x000fe40003f8e000 */
[----:B------:R-:W-:Y:S02]  /*0b50*/  FSETP.GEU.AND P6, PT, R27, RZ, PT ;  /* 0x000000ff1b00720b */ /* 0x000fe40003fce000 */
[----:B------:R-:W-:Y:S02]  /*0b60*/  FSETP.GEU.AND P5, PT, R5, RZ, PT ;  /* 0x000000ff0500720b */ /* 0x000fe40003fae000 */
[----:B------:R-:W-:-:S02]  /*0b70*/  FSETP.GEU.AND P2, PT, R4, RZ, PT ;  /* 0x000000ff0400720b */ /* 0x000fc40003f4e000 */
[----:B------:R-:W-:Y:S02]  /*0b80*/  LEA.HI R29, R10, UR4, RZ, 0x1e ;  /* 0x000000040a1d7c11 */ /* 0x000fe4000f8ff0ff */
[----:B------:R-:W-:Y:S02]  /*0b90*/  FSEL R27, R27, RZ, P6 ;  /* 0x000000ff1b1b7208 */ /* 0x000fe40003000000 */
[----:B------:R-:W-:Y:S02]  /*0ba0*/  FSEL R5, R5, RZ, P5 ;  /* 0x000000ff05057208 */ /* 0x000fe40002800000 */
[----:B------:R-:W-:Y:S02]  /*0bb0*/  FSEL R4, R4, RZ, P2 ;  /* 0x000000ff04047208 */ /* 0x000fe40001000000 */
[----:B------:R-:W-:Y:S02]  /*0bc0*/  FSEL R19, R19, RZ, P4 ;  /* 0x000000ff13137208 */ /* 0x000fe40002000000 */
[----:B------:R-:W-:-:S02]  /*0bd0*/  FSEL R18, R18, RZ, P3 ;  /* 0x000000ff12127208 */ /* 0x000fc40001800000 */
[----:B------:R-:W-:Y:S02]  /*0be0*/  FSETP.GEU.AND P1, PT, R24, RZ, PT ;  /* 0x000000ff1800720b */ /* 0x000fe40003f2e000 */
[----:B------:R-:W-:Y:S02]  /*0bf0*/  FSETP.GEU.AND P6, PT, R15, RZ, PT ;  /* 0x000000ff0f00720b */ /* 0x000fe40003fce000 */
[----:B------:R-:W-:Y:S02]  /*0c00*/  FSETP.GEU.AND P5, PT, R12, RZ, PT ;  /* 0x000000ff0c00720b */ /* 0x000fe40003fae000 */
[----:B------:R-:W-:Y:S02]  /*0c10*/  FSETP.GEU.AND P2, PT, R7, RZ, PT ;  /* 0x000000ff0700720b */ /* 0x000fe40003f4e000 */
[----:B------:R-:W-:Y:S02]  /*0c20*/  FSETP.GEU.AND P4, PT, R17, RZ, PT ;  /* 0x000000ff1100720b */ /* 0x000fe40003f8e000 */
[----:B------:R-:W-:Y:S01]  /*0c30*/  FSETP.GEU.AND P3, PT, R16, RZ, PT ;  /* 0x000000ff1000720b */ /* 0x000fe20003f6e000 */
[----:B------:R-:W-:Y:S01]  /*0c40*/  IMAD R29, R10, 0x4, R29 ;  /* 0x000000040a1d7824 */ /* 0x000fe200078e021d */
[----:B------:R-:W-:Y:S01]  /*0c50*/  BAR.SYNC.DEFER_BLOCKING 0x0 ;  /* 0x0000000000007b1d */ /* 0x000fe20000010000 */
[----:B------:R-:W-:-:S02]  /*0c60*/  FSEL R24, R24, RZ, P1 ;  /* 0x000000ff18187208 */ /* 0x000fc40000800000 */
[----:B------:R-:W-:Y:S02]  /*0c70*/  FSEL R7, R7, RZ, P2 ;  /* 0x000000ff07077208 */ /* 0x000fe40001000000 */
[----:B------:R-:W-:Y:S02]  /*0c80*/  FSEL R17, R17, RZ, P4 ;  /* 0x000000ff11117208 */ /* 0x000fe40002000000 */
[----:B------:R-:W-:Y:S02]  /*0c90*/  FSEL R12, R12, RZ, P5 ;  /* 0x000000ff0c0c7208 */ /* 0x000fe40002800000 */
[----:B------:R-:W-:Y:S02]  /*0ca0*/  FSEL R16, R16, RZ, P3 ;  /* 0x000000ff10107208 */ /* 0x000fe40001800000 */
[----:B------:R-:W-:Y:S02]  /*0cb0*/  FSEL R15, R15, RZ, P6 ;  /* 0x000000ff0f0f7208 */ /* 0x000fe40003000000 */
[----:B------:R-:W-:Y:S01]  /*0cc0*/  LOP3.LUT R9, R20, 0xfc, RZ, 0xc0, !PT ;  /* 0x000000fc14097812 */ /* 0x000fe200078ec0ff */
[----:B------:R-:W-:Y:S04]  /*0cd0*/  STS [R29+0x28], R7 ;  /* 0x000028071d007388 */ /* 0x000fe80000000800 */
        /* <DEDUP_REMOVED lines=13> */
[----:B------:R0:W-:Y:S04]  /*0db0*/  STS [R29], R24 ;  /* 0x000000181d007388 */ /* 0x0001e80000000800 */
[----:B------:R-:W-:Y:S01]  /*0dc0*/  STS [R29+0x3c], R13 ;  /* 0x00003c0d1d007388 */ /* 0x000fe20000000800 */
[----:B------:R-:W-:Y:S01]  /*0dd0*/  LOP3.LUT R14, R8, 0x3fc, RZ, 0xc0, !PT ;  /* 0x000003fc080e7812 */ /* 0x000fe200078ec0ff */
[----:B------:R-:W-:-:S02]  /*0de0*/  VIADD R11, R9, UR4 ;  /* 0x00000004090b7c36 */ /* 0x000fc40008000000 */
[----:B------:R-:W-:Y:S02]  /*0df0*/  IMAD.SHL.U32 R9, R20, 0x4, RZ ;  /* 0x0000000414097824 */ /* 0x000fe400078e00ff */
[----:B------:R-:W-:Y:S01]  /*0e00*/  IMAD R28, R14, 0x4, R11 ;  /* 0x000000040e1c7824 */ /* 0x000fe200078e020b */
[----:B------:R-:W-:Y:S02]  /*0e10*/  BAR.SYNC.DEFER_BLOCKING 0x0 ;  /* 0x0000000000007b1d */ /* 0x000fe40000010000 */
[----:B------:R-:W-:Y:S02]  /*0e20*/  LOP3.LUT R22, R22, 0xc, R9, 0xf8, !PT ;  /* 0x0000000c16167812 */ /* 0x000fe400078ef809 */
[----:B------:R-:W-:Y:S02]  /*0e30*/  SHF.R.U32.HI R20, RZ, 0x2, R20 ;  /* 0x00000002ff147819 */ /* 0x000fe40000011614 */
[----:B------:R-:W-:Y:S02]  /*0e40*/  FSETP.GTU.AND P2, PT, R24, RZ, PT ;  /* 0x000000ff1800720b */ /* 0x000fe40003f4c000 */
[----:B0-----:R-:W0:Y:S01]  /*0e50*/  LDC.64 R24, c[0x0][0x238] ;  /* 0x00008e00ff187b82 */ /* 0x001e220000000a00 */
[----:B------:R-:W-:Y:S01]  /*0e60*/  SGXT.U32 R20, R20, 0x6 ;  /* 0x000000061414781a */ /* 0x000fe20000000000 */
[----:B------:R-:W-:Y:S04]  /*0e70*/  LDS R8, [R28] ;  /* 0x000000001c087984 */ /* 0x000fe80000000800 */
[----:B------:R-:W-:Y:S04]  /*0e80*/  LDS R9, [R28+0x4] ;  /* 0x000004001c097984 */ /* 0x000fe80000000800 */
[----:B------:R-:W-:Y:S04]  /*0e90*/  LDS R10, [R28+0x8] ;  /* 0x000008001c0a7984 */ /* 0x000fe80000000800 */
[----:B------:R1:W2:Y:S01]  /*0ea0*/  LDS R11, [R28+0xc] ;  /* 0x00000c001c0b7984 */ /* 0x0002a20000000800 */
[----:B------:R-:W-:-:S02]  /*0eb0*/  PRMT R20, R20, 0x6540, R3 ;  /* 0x0000654014147816 */ /* 0x000fc40000000003 */
[----:B------:R-:W-:Y:S02]  /*0ec0*/  LOP3.LUT R3, R14, 0x400, RZ, 0xfc, !PT ;  /* 0x000004000e037812 */ /* 0x000fe400078efcff */
[----:B------:R-:W-:Y:S02]  /*0ed0*/  ISETP.GE.AND P1, PT, R22, 0x40, PT ;  /* 0x000000401600780c */ /* 0x000fe40003f26270 */
[----:B------:R-:W-:Y:S02]  /*0ee0*/  SHF.R.U32.HI R3, RZ, 0x2, R3 ;  /* 0x00000002ff037819 */ /* 0x000fe40000011603 */
[C---:B------:R-:W-:Y:S02]  /*0ef0*/  ISETP.LT.AND P3, PT, R20.reuse, 0x200, !P1 ;  /* 0x000002001400780c */ /* 0x040fe40004f61270 */
[----:B------:R-:W-:Y:S02]  /*0f00*/  LOP3.LUT R3, R3, 0x1fc, RZ, 0xc0, !PT ;  /* 0x000001fc03037812 */ /* 0x000fe400078ec0ff */
[----:B------:R-:W-:Y:S01]  /*0f10*/  FSETP.GTU.AND P6, PT, R27, RZ, PT ;  /* 0x000000ff1b00720b */ /* 0x000fe20003fcc000 */
[----:B------:R-:W-:-:S02]  /*0f20*/  IMAD R27, R20, 0x40, R22 ;  /* 0x00000040141b7824 */ /* 0x000fc400078e0216 */
[----:B------:R-:W-:Y:S01]  /*0f30*/  VIADD R3, R3, UR4 ;  /* 0x0000000403037c36 */ /* 0x000fe20008000000 */
[----:B------:R-:W-:Y:S01]  /*0f40*/  FSETP.GTU.AND P4, PT, R26, RZ, PT ;  /* 0x000000ff1a00720b */ /* 0x000fe20003f8c000 */
[----:B0-----:R-:W-:-:S04]  /*0f50*/  IMAD.WIDE R26, R27, 0x4, R24 ;  /* 0x000000041b1a7825 */ /* 0x001fc800078e0218 */
[----:B-1----:R-:W-:Y:S01]  /*0f60*/  IMAD R28, R14, 0x4, R3 ;  /* 0x000000040e1c7824 */ /* 0x002fe200078e0203 */
[----:B------:R-:W-:Y:S01]  /*0f70*/  FSETP.GTU.AND P5, PT, R23, RZ, PT ;  /* 0x000000ff1700720b */ /* 0x000fe20003fac000 */
[----:B--2---:R0:W-:Y:S01]  /*0f80*/  @P3 STG.E.128 desc[UR6][R26.64], R8 ;  /* 0x000000081a003986 */ /* 0x0041e2000c101d06 */
[----:B------:R-:W-:-:S03]  /*0f90*/  FSETP.GTU.AND P3, PT, R15, RZ, PT ;  /* 0x000000ff0f00720b */ /* 0x000fc60003f6c000 */
[----:B------:R-:W-:Y:S01]  /*0fa0*/  LDS R8, [R28+0x1000] ;  /* 0x001000001c087984 */ /* 0x000fe20000000800 */
[----:B------:R-:W-:-:S03]  /*0fb0*/  SEL R15, RZ, 0x1, P4 ;  /* 0x00000001ff0f7807 */ /* 0x000fc60002000000 */
[----:B------:R-:W-:Y:S01]  /*0fc0*/  LDS R9, [R28+0x1004] ;  /* 0x001004001c097984 */ /* 0x000fe20000000800 */
[----:B------:R-:W-:-:S03]  /*0fd0*/  FSETP.GTU.AND P4, PT, R16, RZ, PT ;  /* 0x000000ff1000720b */ /* 0x000fc60003f8c000 */
[----:B------:R-:W-:Y:S04]  /*0fe0*/  LDS R10, [R28+0x1008] ;  /* 0x001008001c0a7984 */ /* 0x000fe80000000800 */
[----:B------:R-:W1:Y:S01]  /*0ff0*/  LDS R11, [R28+0x100c] ;  /* 0x00100c001c0b7984 */ /* 0x000e620000000800 */
[----:B------:R-:W-:Y:S02]  /*1000*/  SEL R16, RZ, 0x1, P5 ;  /* 0x00000001ff107807 */ /* 0x000fe40002800000 */
[----:B------:R-:W-:Y:S02]  /*1010*/  FSETP.GTU.AND P5, PT, R17, RZ, PT ;  /* 0x000000ff1100720b */ /* 0x000fe40003fac000 */
[----:B------:R-:W-:Y:S02]  /*1020*/  SEL R17, RZ, 0x1, P3 ;  /* 0x00000001ff117807 */ /* 0x000fe40001800000 */
[----:B------:R-:W-:-:S02]  /*1030*/  FSETP.GTU.AND P3, PT, R18, RZ, PT ;  /* 0x000000ff1200720b */ /* 0x000fc40003f6c000 */
[----:B------:R-:W-:Y:S02]  /*1040*/  SEL R18, RZ, 0x1, P4 ;  /* 0x00000001ff127807 */ /* 0x000fe40002000000 */
[----:B------:R-:W-:Y:S02]  /*1050*/  FSETP.GTU.AND P4, PT, R19, RZ, PT ;  /* 0x000000ff1300720b */ /* 0x000fe40003f8c000 */
[----:B------:R-:W-:Y:S02]  /*1060*/  SEL R19, RZ, 0x1, P5 ;  /* 0x00000001ff137807 */ /* 0x000fe40002800000 */
[----:B------:R-:W-:Y:S02]  /*1070*/  FSETP.GTU.AND P5, PT, R21, RZ, PT ;  /* 0x000000ff1500720b */ /* 0x000fe40003fac000 */
[----:B------:R-:W-:Y:S02]  /*1080*/  LOP3.LUT R21, R20, 0x40, RZ, 0xfc, !PT ;  /* 0x0000004014157812 */ /* 0x000fe400078efcff */
[----:B------:R-:W-:-:S02]  /*1090*/  SEL R3, RZ, 0x1, P6 ;  /* 0x00000001ff037807 */ /* 0x000fc40003000000 */
[C---:B------:R-:W-:Y:S01]  /*10a0*/  ISETP.LT.AND P6, PT, R21.reuse, 0x200, !P1 ;  /* 0x000002001500780c */ /* 0x040fe20004fc1270 */
[----:B0-----:R-:W-:Y:S01]  /*10b0*/  IMAD R27, R21, 0x40, R22 ;  /* 0x00000040151b7824 */ /* 0x001fe200078e0216 */
[C---:B------:R-:W-:Y:S02]  /*10c0*/  LOP3.LUT R21, R20.reuse, 0x80, RZ, 0xfc, !PT ;  /* 0x0000008014157812 */ /* 0x040fe400078efcff */
[----:B------:R-:W-:Y:S02]  /*10d0*/  LOP3.LUT R23, R20, 0xc0, RZ, 0xfc, !PT ;  /* 0x000000c014177812 */ /* 0x000fe400078efcff */
[----:B------:R-:W-:-:S04]  /*10e0*/  LOP3.LUT R20, R14, 0x800, RZ, 0xfc, !PT ;  /* 0x000008000e147812 */ /* 0x000fc800078efcff */
[----:B------:R-:W-:-:S04]  /*10f0*/  SHF.R.U32.HI R20, RZ, 0x2, R20 ;  /* 0x00000002ff147819 */ /* 0x000fc80000011614 */
[----:B------:R-:W-:Y:S01]  /*1100*/  LOP3.LUT R20, R20, 0x2fc, RZ, 0xc0, !PT ;  /* 0x000002fc14147812 */ /* 0x000fe200078ec0ff */
[----:B------:R-:W-:-:S04]  /*1110*/  IMAD.WIDE R26, R27, 0x4, R24 ;  /* 0x000000041b1a7825 */ /* 0x000fc800078e0218 */
[----:B------:R-:W-:-:S04]  /*1120*/  VIADD R29, R20, UR4 ;  /* 0x00000004141d7c36 */ /* 0x000fc80008000000 */
[C---:B------:R-:W-:Y:S01]  /*1130*/  IMAD R29, R14.reuse, 0x4, R29 ;  /* 0x000000040e1d7824 */ /* 0x040fe200078e021d */
[----:B-1----:R0:W-:Y:S04]  /*1140*/  @P6 STG.E.128 desc[UR6][R26.64], R8 ;  /* 0x000000081a006986 */ /* 0x0021e8000c101d06 */
[----:B------:R-:W-:Y:S04]  /*1150*/  LDS R8, [R29+0x2000] ;  /* 0x002000001d087984 */ /* 0x000fe80000000800 */
[----:B------:R-:W-:Y:S04]  /*1160*/  LDS R9, [R29+0x2004] ;  /* 0x002004001d097984 */ /* 0x000fe80000000800 */
[----:B------:R-:W-:Y:S04]  /*1170*/  LDS R10, [R29+0x2008] ;  /* 0x002008001d0a7984 */ /* 0x000fe80000000800 */
[----:B------:R-:W1:Y:S01]  /*1180*/  LDS R11, [R29+0x200c] ;  /* 0x00200c001d0b7984 */ /* 0x000e620000000800 */
[----:B------:R-:W-:-:S04]  /*1190*/  LOP3.LUT R20, R14, 0xc00, RZ, 0xfc, !PT ;  /* 0x00000c000e147812 */ /* 0x000fc800078efcff */
[----:B------:R-:W-:Y:S02]  /*11a0*/  SHF.R.U32.HI R20, RZ, 0x2, R20 ;  /* 0x00000002ff147819 */ /* 0x000fe40000011614 */
[C---:B------:R-:W-:Y:S02]  /*11b0*/  ISETP.LT.AND P6, PT, R21.reuse, 0x200, !P1 ;  /* 0x000002001500780c */ /* 0x040fe40004fc1270 */
[----:B------:R-:W-:Y:S01]  /*11c0*/  LOP3.LUT R20, R20, 0x3fc, RZ, 0xc0, !PT ;  /* 0x000003fc14147812 */ /* 0x000fe200078ec0ff */
[----:B------:R-:W-:-:S04]  /*11d0*/  IMAD R21, R21, 0x40, R22 ;  /* 0x0000004015157824 */ /* 0x000fc800078e0216 */
[----:B0-----:R-:W-:Y:S02]  /*11e0*/  VIADD R27, R20, UR4 ;  /* 0x00000004141b7c36 */ /* 0x001fe40008000000 */
[----:B------:R-:W-:-:S04]  /*11f0*/  IMAD.WIDE R20, R21, 0x4, R24 ;  /* 0x0000000415147825 */ /* 0x000fc800078e0218 */
[----:B------:R-:W-:Y:S01]  /*1200*/  IMAD R27, R14, 0x4, R27 ;  /* 0x000000040e1b7824 */ /* 0x000fe200078e021b */
[----:B-1----:R-:W-:Y:S04]  /*1210*/  @P6 STG.E.128 desc[UR6][R20.64], R8 ;  /* 0x0000000814006986 */ /* 0x002fe8000c101d06 */
[----:B------:R-:W-:Y:S04]  /*1220*/  LDS R8, [R27+0x3000] ;  /* 0x003000001b087984 */ /* 0x000fe80000000800 */
[----:B------:R-:W-:Y:S04]  /*1230*/  LDS R9, [R27+0x3004] ;  /* 0x003004001b097984 */ /* 0x000fe80000000800 */
[----:B------:R-:W-:Y:S04]  /*1240*/  LDS R10, [R27+0x3008] ;  /* 0x003008001b0a7984 */ /* 0x000fe80000000800 */
[----:B------:R-:W0:Y:S01]  /*1250*/  LDS R11, [R27+0x300c] ;  /* 0x00300c001b0b7984 */ /* 0x000e220000000800 */
[C---:B------:R-:W-:Y:S01]  /*1260*/  ISETP.LT.AND P1, PT, R23.reuse, 0x200, !P1 ;  /* 0x000002001700780c */ /* 0x040fe20004f21270 */
[----:B------:R-:W1:Y:S01]  /*1270*/  S2R R14, SR_TID.X ;  /* 0x00000000000e7919 */ /* 0x000e620000002100 */
[----:B------:R-:W-:-:S04]  /*1280*/  IMAD R23, R23, 0x40, R22 ;  /* 0x0000004017177824 */ /* 0x000fc800078e0216 */
[----:B------:R-:W-:Y:S01]  /*1290*/  IMAD.WIDE R24, R23, 0x4, R24 ;  /* 0x0000000417187825 */ /* 0x000fe200078e0218 */
[----:B------:R-:W-:Y:S02]  /*12a0*/  FSETP.GTU.AND P6, PT, R4, RZ, PT ;  /* 0x000000ff0400720b */ /* 0x000fe40003fcc000 */
[----:B------:R-:W-:Y:S02]  /*12b0*/  SEL R4, RZ, 0x1, P2 ;  /* 0x00000001ff047807 */ /* 0x000fe40001000000 */
[----:B------:R-:W-:Y:S02]  /*12c0*/  FSETP.GTU.AND P2, PT, R5, RZ, PT ;  /* 0x000000ff0500720b */ /* 0x000fe40003f4c000 */
[----:B------:R-:W-:Y:S02]  /*12d0*/  SEL R22, RZ, 0x1fffe, P5 ;  /* 0x0001fffeff167807 */ /* 0x000fe40002800000 */
[----:B------:R-:W-:Y:S02]  /*12e0*/  SEL R5, RZ, 0x1, P5 ;  /* 0x00000001ff057807 */ /* 0x000fe40002800000 */
[----:B------:R-:W-:-:S02]  /*12f0*/  FSETP.GTU.AND P5, PT, R12, RZ, PT ;  /* 0x000000ff0c00720b */ /* 0x000fc40003fac000 */
[----:B------:R-:W-:Y:S02]  /*1300*/  SEL R12, RZ, 0x1, P3 ;  /* 0x00000001ff0c7807 */ /* 0x000fe40001800000 */
[----:B------:R-:W-:Y:S02]  /*1310*/  FSETP.GTU.AND P3, PT, R7, RZ, PT ;  /* 0x000000ff0700720b */ /* 0x000fe40003f6c000 */
[----:B------:R-:W-:Y:S01]  /*1320*/  SEL R7, RZ, 0x1fffe, P5 ;  /* 0x0001fffeff077807 */ /* 0x000fe20002800000 */
[----:B0-----:R0:W-:Y:S01]  /*1330*/  @P1 STG.E.128 desc[UR6][R24.64], R8 ;  /* 0x0000000818001986 */ /* 0x0011e2000c101d06 */
[----:B------:R-:W-:Y:S01]  /*1340*/  SEL R20, RZ, 0x1, P5 ;  /* 0x00000001ff147807 */ /* 0x000fe20002800000 */
[----:B------:R-:W-:Y:S01]  /*1350*/  BAR.SYNC.DEFER_BLOCKING 0x0 ;  /* 0x0000000000007b1d */ /* 0x000fe20000010000 */
[----:B------:R-:W-:Y:S02]  /*1360*/  FSETP.GTU.AND P5, PT, R6, RZ, PT ;  /* 0x000000ff0600720b */ /* 0x000fe40003fac000 */
[----:B------:R-:W-:Y:S01]  /*1370*/  SEL R6, RZ, 0x1fffe, P3 ;  /* 0x0001fffeff067807 */ /* 0x000fe20001800000 */
[----:B------:R-:W-:Y:S01]  /*1380*/  IMAD.IADD R17, R17, 0x1, R22 ;  /* 0x0000000111117824 */ /* 0x000fe200078e0216 */
[----:B-1----:R-:W-:Y:S01]  /*1390*/  LOP3.LUT R21, R14, 0xff, RZ, 0xc0, !PT ;  /* 0x000000ff0e157812 */ /* 0x002fe200078ec0ff */
[----:B------:R-:W-:Y:S01]  /*13a0*/  IMAD.IADD R18, R18, 0x1, R7 ;  /* 0x0000000112127824 */ /* 0x000fe200078e0207 */
[----:B------:R-:W-:Y:S01]  /*13b0*/  FSETP.GTU.AND P1, PT, R13, RZ, PT ;  /* 0x000000ff0d00720b */ /* 0x000fe20003f2c000 */
[----:B------:R-:W-:Y:S01]  /*13c0*/  IMAD.IADD R19, R19, 0x1, R6 ;  /* 0x0000000113137824 */ /* 0x000fe200078e0206 */
[----:B------:R-:W-:-:S02]  /*13d0*/  SEL R6, RZ, 0x1, P4 ;  /* 0x00000001ff067807 */ /* 0x000fc40002000000 */
[----:B------:R-:W-:Y:S02]  /*13e0*/  SEL R7, RZ, 0x1, P3 ;  /* 0x00000001ff077807 */ /* 0x000fe40001800000 */
[----:B------:R-:W-:Y:S02]  /*13f0*/  SEL R13, RZ, 0x1, P5 ;  /* 0x00000001ff0d7807 */ /* 0x000fe40002800000 */
[----:B0-----:R-:W-:Y:S02]  /*1400*/  SEL R8, RZ, 0x1, P6 ;  /* 0x00000001ff087807 */ /* 0x001fe40003000000 */
[----:B------:R-:W-:Y:S02]  /*1410*/  LOP3.LUT R9, R17, 0x1, RZ, 0xc0, !PT ;  /* 0x0000000111097812 */ /* 0x000fe400078ec0ff */
[----:B------:R-:W-:Y:S02]  /*1420*/  LOP3.LUT R10, R18, 0x1, RZ, 0xc0, !PT ;  /* 0x00000001120a7812 */ /* 0x000fe400078ec0ff */
[----:B------:R-:W-:Y:S01]  /*1430*/  LOP3.LUT R11, R19, 0x1, RZ, 0xc0, !PT ;  /* 0x00000001130b7812 */ /* 0x000fe200078ec0ff */
[----:B------:R0:W-:Y:S04]  /*1440*/  STS.U8 [R21+UR4+0x110], R3 ;  /* 0x0001100315007988 */ /* 0x0001e80008000004 */
[----:B------:R1:W-:Y:S01]  /*1450*/  STS.U8 [R21+UR4+0x440], R12 ;  /* 0x0004400c15007988 */ /* 0x0003e20008000004 */
[----:B0-----:R-:W-:-:S02]  /*1460*/  SEL R3, RZ, 0x1, P2 ;  /* 0x00000001ff037807 */ /* 0x001fc40001000000 */
[----:B-1----:R-:W-:Y:S01]  /*1470*/  SEL R12, RZ, 0x1, P1 ;  /* 0x00000001ff0c7807 */ /* 0x002fe20000800000 */
[----:B------:R-:W-:Y:S04]  /*1480*/  STS.U8 [R21+UR4], R4 ;  /* 0x0000000415007988 */ /* 0x000fe80008000004 */
[----:B------:R-:W-:Y:S04]  /*1490*/  STS.U8 [R21+UR4+0x220], R5 ;  /* 0x0002200515007988 */ /* 0x000fe80008000004 */
        /* <DEDUP_REMOVED lines=11> */
[----:B------:R-:W-:Y:S01]  /*1550*/  STS.U8 [R21+UR4+0xff0], R12 ;  /* 0x000ff00c15007988 */ /* 0x000fe20008000004 */
[----:B------:R-:W-:Y:S06]  /*1560*/  BAR.SYNC.DEFER_BLOCKING 0x0 ;  /* 0x0000000000007b1d */ /* 0x000fec0000010000 */
[----:B------:R-:W0:Y:S01]  /*1570*/  LDS.128 R4, [R2+UR4] ;  /* 0x0000000402047984 */ /* 0x000e220008000c00 */
[----:B------:R-:W-:Y:S01]  /*1580*/  ULDC.64 UR4, c[0x0][0x240] ;  /* 0x0000900000047ab9 */ /* 0x000fe20000000a00 */
[----:B0-----:R-:W-:-:S02]  /*1590*/  PRMT R13, R4, 0x7772, RZ ;  /* 0x00007772040d7816 */ /* 0x001fc400000000ff */
[----:B------:R-:W-:Y:S02]  /*15a0*/  PRMT R14, R4, 0x7771, RZ ;  /* 0x00007771040e7816 */ /* 0x000fe400000000ff */
[----:B------:R-:W-:Y:S02]  /*15b0*/  PRMT R12, R6, 0x7772, RZ ;  /* 0x00007772060c7816 */ /* 0x000fe400000000ff */
[----:B------:R-:W-:Y:S02]  /*15c0*/  PRMT R3, R14, 0x5410, R13 ;  /* 0x000054100e037816 */ /* 0x000fe4000000000d */
[----:B------:R-:W-:Y:S02]  /*15d0*/  PRMT R13, R6, 0x7771, RZ ;  /* 0x00007771060d7816 */ /* 0x000fe400000000ff */
[C---:B------:R-:W-:Y:S02]  /*15e0*/  PRMT R2, R7.reuse, 0x7772, RZ ;  /* 0x0000777207027816 */ /* 0x040fe400000000ff */
[----:B------:R-:W-:-:S02]  /*15f0*/  PRMT R15, R7, 0x7771, RZ ;  /* 0x00007771070f7816 */ /* 0x000fc400000000ff */
[----:B------:R-:W-:Y:S02]  /*1600*/  PRMT R8, R4, 0x7770, RZ ;  /* 0x0000777004087816 */ /* 0x000fe400000000ff */
[----:B------:R-:W-:Y:S02]  /*1610*/  LOP3.LUT R3, R3, 0x10001, RZ, 0xc0, !PT ;  /* 0x0001000103037812 */ /* 0x000fe400078ec0ff */
[----:B------:R-:W-:Y:S02]  /*1620*/  PRMT R12, R13, 0x5410, R12 ;  /* 0x000054100d0c7816 */ /* 0x000fe4000000000c */
[----:B------:R-:W-:Y:S02]  /*1630*/  PRMT R15, R15, 0x5410, R2 ;  /* 0x000054100f0f7816 */ /* 0x000fe40000000002 */
[----:B------:R-:W-:Y:S02]  /*1640*/  LOP3.LUT R17, R8, 0x1, RZ, 0xc0, !PT ;  /* 0x0000000108117812 */ /* 0x000fe400078ec0ff */
[----:B------:R-:W-:-:S02]  /*1650*/  PRMT R9, R5, 0x7772, RZ ;  /* 0x0000777205097816 */ /* 0x000fc400000000ff */
[----:B------:R-:W-:Y:S02]  /*1660*/  PRMT R10, R5, 0x7771, RZ ;  /* 0x00007771050a7816 */ /* 0x000fe400000000ff */
[----:B------:R-:W-:Y:S02]  /*1670*/  LOP3.LUT R8, R3, 0xffff, RZ, 0xc0, !PT ;  /* 0x0000ffff03087812 */ /* 0x000fe400078ec0ff */
[----:B------:R-:W-:Y:S02]  /*1680*/  PRMT R11, R6, 0x7770, RZ ;  /* 0x00007770060b7816 */ /* 0x000fe400000000ff */
[----:B------:R-:W-:Y:S02]  /*1690*/  PRMT R14, R7, 0x7770, RZ ;  /* 0x00007770070e7816 */ /* 0x000fe400000000ff */
[----:B------:R-:W-:Y:S02]  /*16a0*/  LOP3.LUT R12, R12, 0x10001, RZ, 0xc0, !PT ;  /* 0x000100010c0c7812 */ /* 0x000fe400078ec0ff */
[----:B------:R-:W-:-:S02]  /*16b0*/  LOP3.LUT R15, R15, 0x10001, RZ, 0xc0, !PT ;  /* 0x000100010f0f7812 */ /* 0x000fc400078ec0ff */
[----:B------:R-:W-:Y:S02]  /*16c0*/  PRMT R9, R10, 0x5410, R9 ;  /* 0x000054100a097816 */ /* 0x000fe40000000009 */
[----:B------:R-:W-:Y:S02]  /*16d0*/  PRMT R2, R17, 0x3340, R8 ;  /* 0x0000334011027816 */ /* 0x000fe40000000008 */
[----:B------:R-:W-:Y:S02]  /*16e0*/  LOP3.LUT R11, R11, 0x1, RZ, 0xc0, !PT ;  /* 0x000000010b0b7812 */ /* 0x000fe400078ec0ff */
[----:B------:R-:W-:Y:S02]  /*16f0*/  LOP3.LUT R17, R14, 0x1, RZ, 0xc0, !PT ;  /* 0x000000010e117812 */ /* 0x000fe400078ec0ff */
[----:B------:R-:W-:Y:S02]  /*1700*/  LOP3.LUT R10, R12, 0xffff, RZ, 0xc0, !PT ;  /* 0x0000ffff0c0a7812 */ /* 0x000fe400078ec0ff */
[----:B------:R-:W-:-:S02]  /*1710*/  SHF.R.U32.HI R16, RZ, 0x18, R4 ;  /* 0x00000018ff107819 */ /* 0x000fc40000011604 */
[----:B------:R-:W-:Y:S02]  /*1720*/  LOP3.LUT R14, R15, 0xffff, RZ, 0xc0, !PT ;  /* 0x0000ffff0f0e7812 */ /* 0x000fe400078ec0ff */
[----:B------:R-:W-:Y:S02]  /*1730*/  PRMT R4, R5, 0x7770, RZ ;  /* 0x0000777005047816 */ /* 0x000fe400000000ff */
[----:B------:R-:W-:Y:S02]  /*1740*/  SHF.R.U32.HI R6, RZ, 0x18, R6 ;  /* 0x00000018ff067819 */ /* 0x000fe40000011606 */
[----:B------:R-:W-:Y:S02]  /*1750*/  PRMT R10, R11, 0x3340, R10 ;  /* 0x000033400b0a7816 */ /* 0x000fe4000000000a */
[----:B------:R-:W-:Y:S02]  /*1760*/  PRMT R11, R17, 0x3340, R14 ;  /* 0x00003340110b7816 */ /* 0x000fe4000000000e */
[----:B------:R-:W-:-:S02]  /*1770*/  LOP3.LUT R8, R4, 0x1, RZ, 0xc0, !PT ;  /* 0x0000000104087812 */ /* 0x000fc400078ec0ff */
[----:B------:R-:W-:Y:S02]  /*1780*/  LOP3.LUT R9, R9, 0x10001, RZ, 0xc0, !PT ;  /* 0x0001000109097812 */ /* 0x000fe400078ec0ff */
[----:B------:R-:W-:Y:S02]  /*1790*/  SGXT.U32 R14, R6, 0x1 ;  /* 0x00000001060e781a */ /* 0x000fe40000000000 */
[----:B------:R-:W-:Y:S02]  /*17a0*/  SHF.R.U32.HI R7, RZ, 0x18, R7 ;  /* 0x00000018ff077819 */ /* 0x000fe40000011607 */
[----:B------:R-:W-:Y:S02]  /*17b0*/  SGXT.U32 R13, R16, 0x1 ;  /* 0x00000001100d781a */ /* 0x000fe40000000000 */
[----:B------:R-:W-:Y:S02]  /*17c0*/  PRMT R4, R3, 0x7732, RZ ;  /* 0x0000773203047816 */ /* 0x000fe400000000ff */
[----:B------:R-:W-:-:S02]  /*17d0*/  PRMT R6, R12, 0x7732, RZ ;  /* 0x000077320c067816 */ /* 0x000fc400000000ff */
[----:B------:R-:W-:Y:S02]  /*17e0*/  SHF.R.U32.HI R5, RZ, 0x18, R5 ;  /* 0x00000018ff057819 */ /* 0x000fe40000011605 */
[----:B------:R-:W-:Y:S02]  /*17f0*/  LOP3.LUT R3, R9, 0xffff, RZ, 0xc0, !PT ;  /* 0x0000ffff09037812 */ /* 0x000fe400078ec0ff */
[----:B------:R-:W-:Y:S02]  /*1800*/  PRMT R13, R4, 0x3340, R13 ;  /* 0x00003340040d7816 */ /* 0x000fe4000000000d */
[----:B------:R-:W-:Y:S01]  /*1810*/  SGXT.U32 R12, R7, 0x1 ;  /* 0x00000001070c781a */ /* 0x000fe20000000000 */
[----:B------:R-:W-:Y:S01]  /*1820*/  IMAD.MOV.U32 R7, RZ, RZ, R6 ;  /* 0x000000ffff077224 */ /* 0x000fe200078e0006 */
[----:B------:R-:W-:Y:S02]  /*1830*/  SGXT.U32 R5, R5, 0x1 ;  /* 0x000000010505781a */ /* 0x000fe40000000000 */
[----:B------:R-:W-:-:S02]  /*1840*/  PRMT R4, R9, 0x7732, RZ ;  /* 0x0000773209047816 */ /* 0x000fc400000000ff */
[----:B------:R-:W-:Y:S02]  /*1850*/  PRMT R3, R8, 0x3340, R3 ;  /* 0x0000334008037816 */ /* 0x000fe40000000003 */
[----:B------:R-:W-:Y:S02]  /*1860*/  PRMT R9, R15, 0x7732, RZ ;  /* 0x000077320f097816 */ /* 0x000fe400000000ff */
[----:B------:R-:W-:Y:S02]  /*1870*/  IADD3 R8, P1, R0, UR4, RZ ;  /* 0x0000000400087c10 */ /* 0x000fe4000ff3e0ff */
[----:B------:R-:W-:Y:S02]  /*1880*/  PRMT R6, R4, 0x3340, R5 ;  /* 0x0000334004067816 */ /* 0x000fe40000000005 */
[----:B------:R-:W-:Y:S02]  /*1890*/  PRMT R7, R7, 0x3340, R14 ;  /* 0x0000334007077816 */ /* 0x000fe4000000000e */
[----:B------:R-:W-:-:S02]  /*18a0*/  PRMT R12, R9, 0x3340, R12 ;  /* 0x00003340090c7816 */ /* 0x000fc4000000000c */
[----:B------:R-:W-:Y:S02]  /*18b0*/  LEA.HI.X.SX32 R9, R0, UR5, 0x1, P1 ;  /* 0x0000000500097c11 */ /* 0x000fe400088f0eff */
[----:B------:R-:W-:Y:S02]  /*18c0*/  PRMT R5, R3, 0x5410, R6 ;  /* 0x0000541003057816 */ /* 0x000fe40000000006 */
[----:B------:R-:W-:Y:S02]  /*18d0*/  PRMT R6, R10, 0x5410, R7 ;  /* 0x000054100a067816 */ /* 0x000fe40000000007 */
[----:B------:R-:W-:Y:S02]  /*18e0*/  PRMT R4, R2, 0x5410, R13 ;  /* 0x0000541002047816 */ /* 0x000fe4000000000d */
[----:B------:R-:W-:Y:S01]  /*18f0*/  PRMT R7, R11, 0x5410, R12 ;  /* 0x000054100b077816 */ /* 0x000fe2000000000c */
[----:B------:R-:W-:Y:S06]  /*1900*/  @!P0 EXIT ;  /* 0x000000000000894d */ /* 0x000fec0003800000 */
[----:B------:R-:W-:Y:S01]  /*1910*/  STG.E.128 desc[UR6][R8.64], R4 ;  /* 0x0000000408007986 */ /* 0x000fe2000c101d06 */
[----:B------:R-:W-:Y:S05]  /*1920*/  EXIT ;  /* 0x000000000000794d */ /* 0x000fea0003800000 */
.L_x_0:
[----:B------:R-:W-:-:S00]  /*1930*/  BRA `(.L_x_0) ;  /* 0xfffffffc00fc7947 */ /* 0x000fc0000383ffff */
[----:B------:R-:W-:-:S00]  /*1940*/  NOP ;  /* 0x0000000000007918 */ /* 0x000fc00000000000 */
        /* <DEDUP_REMOVED lines=11> */
.L_x_1:


//--------------------- .nv.global.init           --------------------------
	.section	.nv.global.init,"aw",@progbits
.nv.global.init:
	.type		_$_str,@object
	.size		_$_str,(_$_str_$_2 - _$_str)
_$_str:
        /*0000*/ 	.byte	0x5f, 0x5f, 0x43, 0x55, 0x44, 0x41, 0x5f, 0x46, 0x54, 0x5a, 0x00
	.type		_$_str_$_2,@object
	.size		_$_str_$_2,(.L_1 - _$_str_$_2)
_$_str_$_2:
        /*000b*/ 	.byte	0x5f, 0x5f, 0x43, 0x55, 0x44, 0x41, 0x5f, 0x50, 0x52, 0x45, 0x43, 0x5f, 0x53, 0x51, 0x52, 0x54
        /*001b*/ 	.byte	0x00
.L_1:


//--------------------- .nv.shared.triton_poi_fused__native_batch_norm_legit_no_training_relu_threshold_backward_6 --------------------------
	.section	.nv.shared.triton_poi_fused__native_batch_norm_legit_no_training_relu_threshold_backward_6,"aw",@nobits
	.sectionflags	@""
	.align	16
	.zero		1024


//--------------------- .nv.constant0.triton_poi_fused__native_batch_norm_legit_no_training_relu_threshold_backward_6 --------------------------
	.section	.nv.constant0.triton_poi_fused__native_batch_norm_legit_no_training_relu_threshold_backward_6,"a",@progbits
	.sectionflags	@""
	.align	4
.nv.constant0.triton_poi_fused__native_batch_norm_legit_no_training_relu_threshold_backward_6:
	.zero		592
